//
// Generated by NVIDIA NVVM Compiler
//
// Compiler Build ID: CL-36424714
// Cuda compilation tools, release 13.0, V13.0.88
// Based on NVVM 20.0.0
//

.version 9.0
.target sm_100
.address_size 64

	// .globl	_Z9transposePfS_ii

.visible .entry _Z9transposePfS_ii(
	.param .u64 .ptr .align 1 _Z9transposePfS_ii_param_0,
	.param .u64 .ptr .align 1 _Z9transposePfS_ii_param_1,
	.param .u32 _Z9transposePfS_ii_param_2,
	.param .u32 _Z9transposePfS_ii_param_3
)
{
	.reg .pred 	%p<4>;
	.reg .b32 	%r<15>;
	.reg .b32 	%f<2>;
	.reg .b64 	%rd<9>;

	ld.param.u64 	%rd1, [_Z9transposePfS_ii_param_0];
	ld.param.u64 	%rd2, [_Z9transposePfS_ii_param_1];
	ld.param.u32 	%r5, [_Z9transposePfS_ii_param_2];
	ld.param.u32 	%r4, [_Z9transposePfS_ii_param_3];
	mov.u32 	%r6, %ntid.x;
	mov.u32 	%r7, %ctaid.x;
	mov.u32 	%r8, %tid.x;
	mad.lo.s32 	%r1, %r6, %r7, %r8;
	mov.u32 	%r9, %ntid.y;
	mov.u32 	%r10, %ctaid.y;
	mov.u32 	%r11, %tid.y;
	mad.lo.s32 	%r12, %r9, %r10, %r11;
	setp.ge.u32 	%p1, %r1, %r4;
	setp.ge.u32 	%p2, %r12, %r5;
	or.pred  	%p3, %p1, %p2;
	@%p3 bra 	$L__BB0_2;
	cvta.to.global.u64 	%rd3, %rd1;
	cvta.to.global.u64 	%rd4, %rd2;
	mad.lo.s32 	%r13, %r4, %r12, %r1;
	mul.wide.u32 	%rd5, %r13, 4;
	add.s64 	%rd6, %rd3, %rd5;
	ld.global.f32 	%f1, [%rd6];
	mad.lo.s32 	%r14, %r5, %r1, %r12;
	mul.wide.u32 	%rd7, %r14, 4;
	add.s64 	%rd8, %rd4, %rd7;
	st.global.f32 	[%rd8], %f1;
$L__BB0_2:
	ret;

}


// ===== COMPILED SASS (sm_100) =====

	.target	sm_100

	.elftype	@"ET_EXEC"


//--------------------- .note.nv.tkinfo           --------------------------
	.section	.note.nv.tkinfo,"",@"SHT_NOTE"
	.sectionflags	@"SHF_NOTE_NV_TKINFO"
	.tkinfo
        /*0018*/ 	.word	0x00000002
        /*0030*/ 	.string	""
        /*0030*/ 	.string	"ptxas"
        /*0030*/ 	.string	"Cuda compilation tools, release 13.0, V13.0.88"
        /*0030*/ 	.string	"Build cuda_13.0.r13.0/compiler.36424714_0"
        /*0030*/ 	.string	"-arch sm_100 -m 64 "



//--------------------- .note.nv.cuinfo           --------------------------
	.section	.note.nv.cuinfo,"",@"SHT_NOTE"
	.sectionflags	@"SHF_NOTE_NV_CUINFO"
        /*0018*/ 	.short	0x0002
        /*001a*/ 	.short	0x0064
        /*001c*/ 	.short	0x0082
	.zero		2


//--------------------- .nv.info                  --------------------------
	.section	.nv.info,"",@"SHT_CUDA_INFO"
	.align	4


	//----- nvinfo : EIATTR_REGCOUNT
	.align		4
        /*0000*/ 	.byte	0x04, 0x2f
        /*0002*/ 	.short	(.L_1 - .L_0)
	.align		4
.L_0:
        /*0004*/ 	.word	index@(_Z9transposePfS_ii)
        /*0008*/ 	.word	0x0000000a


	//----- nvinfo : EIATTR_FRAME_SIZE
	.align		4
.L_1:
        /*000c*/ 	.byte	0x04, 0x11
        /*000e*/ 	.short	(.L_3 - .L_2)
	.align		4
.L_2:
        /*0010*/ 	.word	index@(_Z9transposePfS_ii)
        /*0014*/ 	.word	0x00000000


	//----- nvinfo : EIATTR_MIN_STACK_SIZE
	.align		4
.L_3:
        /*0018*/ 	.byte	0x04, 0x12
        /*001a*/ 	.short	(.L_5 - .L_4)
	.align		4
.L_4:
        /*001c*/ 	.word	index@(_Z9transposePfS_ii)
        /*0020*/ 	.word	0x00000000
.L_5:


//--------------------- .nv.compat                --------------------------
	.section	.nv.compat,"",@"SHT_CUDA_COMPAT_INFO"
	.align	4
        /*0000*/ 	.byte	0x02, 0x09, 0x00, 0x00, 0x02, 0x02, 0x01, 0x00, 0x02, 0x05, 0x05, 0x00, 0x03, 0x07, 0x01, 0x01
        /*0010*/ 	.byte	0x02, 0x03, 0x00, 0x00, 0x02, 0x06, 0x01, 0x00, 0x04, 0x0b, 0x08, 0x00, 0x09, 0x00, 0x00, 0x00
        /*0020*/ 	.byte	0x00, 0x00, 0x00, 0x00


//--------------------- .nv.info._Z9transposePfS_ii --------------------------
	.section	.nv.info._Z9transposePfS_ii,"",@"SHT_CUDA_INFO"
	.sectionflags	@""
	.align	4


	//----- nvinfo : EIATTR_CUDA_API_VERSION
	.align		4
        /*0000*/ 	.byte	0x04, 0x37
        /*0002*/ 	.short	(.L_7 - .L_6)
.L_6:
        /*0004*/ 	.word	0x00000082


	//----- nvinfo : EIATTR_KPARAM_INFO
	.align		4
.L_7:
        /*0008*/ 	.byte	0x04, 0x17
        /*000a*/ 	.short	(.L_9 - .L_8)
.L_8:
        /*000c*/ 	.word	0x00000000
        /*0010*/ 	.short	0x0003
        /*0012*/ 	.short	0x0014
        /*0014*/ 	.byte	0x00, 0xf0, 0x11, 0x00


	//----- nvinfo : EIATTR_KPARAM_INFO
	.align		4
.L_9:
        /*0018*/ 	.byte	0x04, 0x17
        /*001a*/ 	.short	(.L_11 - .L_10)
.L_10:
        /*001c*/ 	.word	0x00000000
        /*0020*/ 	.short	0x0002
        /*0022*/ 	.short	0x0010
        /*0024*/ 	.byte	0x00, 0xf0, 0x11, 0x00


	//----- nvinfo : EIATTR_KPARAM_INFO
	.align		4
.L_11:
        /*0028*/ 	.byte	0x04, 0x17
        /*002a*/ 	.short	(.L_13 - .L_12)
.L_12:
        /*002c*/ 	.word	0x00000000
        /*0030*/ 	.short	0x0001
        /*0032*/ 	.short	0x0008
        /*0034*/ 	.byte	0x00, 0xf5, 0x21, 0x00


	//----- nvinfo : EIATTR_KPARAM_INFO
	.align		4
.L_13:
        /*0038*/ 	.byte	0x04, 0x17
        /*003a*/ 	.short	(.L_15 - .L_14)
.L_14:
        /*003c*/ 	.word	0x00000000
        /*0040*/ 	.short	0x0000
        /*0042*/ 	.short	0x0000
        /*0044*/ 	.byte	0x00, 0xf5, 0x21, 0x00


	//----- nvinfo : EIATTR_SPARSE_MMA_MASK
	.align		4
.L_15:
        /*0048*/ 	.byte	0x03, 0x50
        /*004a*/ 	.short	0x0000


	//----- nvinfo : EIATTR_MAXREG_COUNT
	.align		4
        /*004c*/ 	.byte	0x03, 0x1b
        /*004e*/ 	.short	0x00ff


	//----- nvinfo : EIATTR_MERCURY_ISA_VERSION
	.align		4
        /*0050*/ 	.byte	0x03, 0x5f
        /*0052*/ 	.short	0x0101


	//----- nvinfo : EIATTR_VRC_CTA_INIT_COUNT
	.align		4
        /*0054*/ 	.byte	0x02, 0x4a
	.zero		1
	.zero		1


	//----- nvinfo : EIATTR_EXIT_INSTR_OFFSETS
	.align		4
        /*0058*/ 	.byte	0x04, 0x1c
        /*005a*/ 	.short	(.L_17 - .L_16)


	//   ....[0]....
.L_16:
        /*005c*/ 	.word	0x000000c0


	//   ....[1]....
        /*0060*/ 	.word	0x00000160


	//----- nvinfo : EIATTR_CBANK_PARAM_SIZE
	.align		4
.L_17:
        /*0064*/ 	.byte	0x03, 0x19
        /*0066*/ 	.short	0x0018


	//----- nvinfo : EIATTR_PARAM_CBANK
	.align		4
        /*0068*/ 	.byte	0x04, 0x0a
        /*006a*/ 	.short	(.L_19 - .L_18)
	.align		4
.L_18:
        /*006c*/ 	.word	index@(.nv.constant0._Z9transposePfS_ii)
        /*0070*/ 	.short	0x0380
        /*0072*/ 	.short	0x0018


	//----- nvinfo : EIATTR_SW_WAR
	.align		4
.L_19:
        /*0074*/ 	.byte	0x04, 0x36
        /*0076*/ 	.short	(.L_21 - .L_20)
.L_20:
        /*0078*/ 	.word	0x00000008
.L_21:


//--------------------- .nv.callgraph             --------------------------
	.section	.nv.callgraph,"",@"SHT_CUDA_CALLGRAPH"
	.align	4
	.sectionentsize	8
	.align		4
        /*0000*/ 	.word	0x00000000
	.align		4
        /*0004*/ 	.word	0xffffffff
	.align		4
        /*0008*/ 	.word	0x00000000
	.align		4
        /*000c*/ 	.word	0xfffffffe
	.align		4
        /*0010*/ 	.word	0x00000000
	.align		4
        /*0014*/ 	.word	0xfffffffd
	.align		4
        /*0018*/ 	.word	0x00000000
	.align		4
        /*001c*/ 	.word	0xfffffffc


//--------------------- .text._Z9transposePfS_ii  --------------------------
	.section	.text._Z9transposePfS_ii,"ax",@progbits
	.align	128
        .global         _Z9transposePfS_ii
        .type           _Z9transposePfS_ii,@function
        .size           _Z9transposePfS_ii,(.L_x_1 - _Z9transposePfS_ii)
        .other          _Z9transposePfS_ii,@"STO_CUDA_ENTRY STV_DEFAULT"
_Z9transposePfS_ii:
.text._Z9transposePfS_ii:
[----:B------:R-:W-:Y:S01]  /*0000*/  LDC R1, c[0x0][0x37c] ;  /* 0x0000df00ff017b82 */ /* 0x000fe20000000800 */
[----:B------:R-:W0:Y:S01]  /*0010*/  S2R R7, SR_CTAID.Y ;  /* 0x0000000000077919 */ /* 0x000e220000002600 */
[----:B------:R-:W1:Y:S01]  /*0020*/  LDCU UR4, c[0x0][0x360] ;  /* 0x00006c00ff0477ac */ /* 0x000e620008000800 */
[----:B------:R-:W0:Y:S01]  /*0030*/  S2R R2, SR_TID.Y ;  /* 0x0000000000027919 */ /* 0x000e220000002200 */
[----:B------:R-:W0:Y:S01]  /*0040*/  LDCU UR5, c[0x0][0x364] ;  /* 0x00006c80ff0577ac */ /* 0x000e220008000800 */
[----:B------:R-:W1:Y:S01]  /*0050*/  S2R R0, SR_CTAID.X ;  /* 0x0000000000007919 */ /* 0x000e620000002500 */
[----:B------:R-:W2:Y:S01]  /*0060*/  LDCU.64 UR6, c[0x0][0x390] ;  /* 0x00007200ff0677ac */ /* 0x000ea20008000a00 */
[----:B------:R-:W1:Y:S01]  /*0070*/  S2R R3, SR_TID.X ;  /* 0x0000000000037919 */ /* 0x000e620000002100 */
[----:B0-----:R-:W-:-:S05]  /*0080*/  IMAD R7, R7, UR5, R2 ;  /* 0x0000000507077c24 */ /* 0x001fca000f8e0202 */
[----:B--2---:R-:W-:Y:S01]  /*0090*/  ISETP.GE.U32.AND P0, PT, R7, UR6, PT ;  /* 0x0000000607007c0c */ /* 0x004fe2000bf06070 */
[----:B-1----:R-:W-:-:S05]  /*00a0*/  IMAD R0, R0, UR4, R3 ;  /* 0x0000000400007c24 */ /* 0x002fca000f8e0203 */
[----:B------:R-:W-:-:S13]  /*00b0*/  ISETP.GE.U32.OR P0, PT, R0, UR7, P0 ;  /* 0x0000000700007c0c */ /* 0x000fda0008706470 */
[----:B------:R-:W-:Y:S05]  /*00c0*/  @P0 EXIT ;  /* 0x000000000000094d */ /* 0x000fea0003800000 */
[----:B------:R-:W0:Y:S01]  /*00d0*/  LDC.64 R2, c[0x0][0x380] ;  /* 0x0000e000ff027b82 */ /* 0x000e220000000a00 */
[----:B------:R-:W1:Y:S01]  /*00e0*/  LDCU.64 UR4, c[0x0][0x358] ;  /* 0x00006b00ff0477ac */ /* 0x000e620008000a00 */
[----:B------:R-:W-:-:S04]  /*00f0*/  IMAD R5, R7, UR7, R0 ;  /* 0x0000000707057c24 */ /* 0x000fc8000f8e0200 */
[----:B0-----:R-:W-:Y:S02]  /*0100*/  IMAD.WIDE.U32 R2, R5, 0x4, R2 ;  /* 0x0000000405027825 */ /* 0x001fe400078e0002 */
[----:B------:R-:W0:Y:S04]  /*0110*/  LDC.64 R4, c[0x0][0x388] ;  /* 0x0000e200ff047b82 */ /* 0x000e280000000a00 */
[----:B-1----:R-:W2:Y:S01]  /*0120*/  LDG.E R3, desc[UR4][R2.64] ;  /* 0x0000000402037981 */ /* 0x002ea2000c1e1900 */
[----:B------:R-:W-:-:S04]  /*0130*/  IMAD R7, R0, UR6, R7 ;  /* 0x0000000600077c24 */ /* 0x000fc8000f8e0207 */
[----:B0-----:R-:W-:-:S05]  /*0140*/  IMAD.WIDE.U32 R4, R7, 0x4, R4 ;  /* 0x0000000407047825 */ /* 0x001fca00078e0004 */
[----:B--2---:R-:W-:Y:S01]  /*0150*/  STG.E desc[UR4][R4.64], R3 ;  /* 0x0000000304007986 */ /* 0x004fe2000c101904 */
[----:B------:R-:W-:Y:S05]  /*0160*/  EXIT ;  /* 0x000000000000794d */ /* 0x000fea0003800000 */
.L_x_0:
[----:B------:R-:W-:-:S00]  /*0170*/  BRA `(.L_x_0) ;  /* 0xfffffffc00fc7947 */ /* 0x000fc0000383ffff */
[----:B------:R-:W-:-:S00]  /*0180*/  NOP ;  /* 0x0000000000007918 */ /* 0x000fc00000000000 */
[----:B------:R-:W-:-:S00]  /*0190*/  NOP ;  /* 0x0000000000007918 */ /* 0x000fc00000000000 */
[----:B------:R-:W-:-:S00]  /*01a0*/  NOP ;  /* 0x0000000000007918 */ /* 0x000fc00000000000 */
[----:B------:R-:W-:-:S00]  /*01b0*/  NOP ;  /* 0x0000000000007918 */ /* 0x000fc00000000000 */
[----:B------:R-:W-:-:S00]  /*01c0*/  NOP ;  /* 0x0000000000007918 */ /* 0x000fc00000000000 */
[----:B------:R-:W-:-:S00]  /*01d0*/  NOP ;  /* 0x0000000000007918 */ /* 0x000fc00000000000 */
[----:B------:R-:W-:-:S00]  /*01e0*/  NOP ;  /* 0x0000000000007918 */ /* 0x000fc00000000000 */
[----:B------:R-:W-:-:S00]  /*01f0*/  NOP ;  /* 0x0000000000007918 */ /* 0x000fc00000000000 */
.L_x_1:


//--------------------- .nv.shared.reserved.0     --------------------------
	.section	.nv.shared.reserved.0,"aw",@nobits
	.weak		__nv_reservedSMEM_offset_0_alias
	.size		__nv_reservedSMEM_offset_0_alias, 0, 64
	.other		__nv_reservedSMEM_offset_0_alias,@"STO_CUDA_RESERVED_SHARED STV_DEFAULT"
__nv_reservedSMEM_offset_0_alias:
	.zero		0
	.zero		64


//--------------------- .nv.constant0._Z9transposePfS_ii --------------------------
	.section	.nv.constant0._Z9transposePfS_ii,"a",@progbits
	.sectionflags	@""
	.align	4
.nv.constant0._Z9transposePfS_ii:
	.zero		920


//--------------------- SYMBOLS --------------------------

	.type		.nv.reservedSmem.offset0,@object
	.size		.nv.reservedSmem.offset0,0x4
